	.version 2.1
	.target sm_20
	// compiled with /usr/local/cuda3.1/cuda/open64/lib//be
	// nvopencc 3.1 built on 2010-06-07

	.visible .func _Z18complexMulAndScaleR6float2S_f (.param .u64 __cudaparmf1__Z18complexMulAndScaleR6float2S_f, .param .align 8 .b8 __cudaparmf2__Z18complexMulAndScaleR6float2S_f[8], .param .f32 __cudaparmf3__Z18complexMulAndScaleR6float2S_f)

	//-----------------------------------------------------------
	// Compiling /tmp/tmpxft_0000197f_00000000-7_convolutionFFT2D.cpp3.i (/tmp/ccBI#.KOoyTc)
	//-----------------------------------------------------------

	//-----------------------------------------------------------
	// Options:
	//-----------------------------------------------------------
	//  Target:ptx, ISA:sm_20, Endian:little, Pointer Size:64
	//  -O3	(Optimization level)
	//  -g0	(Debug level)
	//  -m2	(Report advisories)
	//-----------------------------------------------------------

	.file	1	"<command-line>"
	.file	2	"/tmp/tmpxft_0000197f_00000000-6_convolutionFFT2D.cudafe2.gpu"
	.file	3	"/usr/lib/gcc/x86_64-linux-gnu/4.4.3/include/stddef.h"
	.file	4	"/usr/local/cuda3.1/cuda/bin/../include/crt/device_runtime.h"
	.file	5	"/usr/local/cuda3.1/cuda/bin/../include/host_defines.h"
	.file	6	"/usr/local/cuda3.1/cuda/bin/../include/builtin_types.h"
	.file	7	"/usr/local/cuda3.1/cuda/bin/../include/device_types.h"
	.file	8	"/usr/local/cuda3.1/cuda/bin/../include/driver_types.h"
	.file	9	"/usr/local/cuda3.1/cuda/bin/../include/surface_types.h"
	.file	10	"/usr/local/cuda3.1/cuda/bin/../include/texture_types.h"
	.file	11	"/usr/local/cuda3.1/cuda/bin/../include/vector_types.h"
	.file	12	"/usr/local/cuda3.1/cuda/bin/../include/device_launch_parameters.h"
	.file	13	"/usr/local/cuda3.1/cuda/bin/../include/crt/storage_class.h"
	.file	14	"/usr/include/bits/types.h"
	.file	15	"/usr/include/time.h"
	.file	16	"/home/andrew/repositories/gpuocelot/tests/cuda2.2/tests/convolutionFFT2D/convolutionFFT2D.cu"
	.file	17	"/home/andrew/repositories/gpuocelot/tests/cuda2.2/tests/convolutionFFT2D/convolutionFFT2D_kernel.cu"
	.file	18	"/usr/local/cuda3.1/cuda/bin/../include/common_functions.h"
	.file	19	"/usr/local/cuda3.1/cuda/bin/../include/math_functions.h"
	.file	20	"/usr/local/cuda3.1/cuda/bin/../include/math_constants.h"
	.file	21	"/usr/local/cuda3.1/cuda/bin/../include/device_functions.h"
	.file	22	"/usr/local/cuda3.1/cuda/bin/../include/sm_11_atomic_functions.h"
	.file	23	"/usr/local/cuda3.1/cuda/bin/../include/sm_12_atomic_functions.h"
	.file	24	"/usr/local/cuda3.1/cuda/bin/../include/sm_13_double_functions.h"
	.file	25	"/usr/local/cuda3.1/cuda/bin/../include/sm_20_atomic_functions.h"
	.file	26	"/usr/local/cuda3.1/cuda/bin/../include/sm_20_intrinsics.h"
	.file	27	"/usr/local/cuda3.1/cuda/bin/../include/surface_functions.h"
	.file	28	"/usr/local/cuda3.1/cuda/bin/../include/texture_fetch_functions.h"
	.file	29	"/usr/local/cuda3.1/cuda/bin/../include/math_functions_dbl_ptx3.h"

	.global .texref texKernel;
	.global .texref texData;

	.visible .func _Z18complexMulAndScaleR6float2S_f (.param .u64 __cudaparmf1__Z18complexMulAndScaleR6float2S_f, .param .align 8 .b8 __cudaparmf2__Z18complexMulAndScaleR6float2S_f[8], .param .f32 __cudaparmf3__Z18complexMulAndScaleR6float2S_f)
	{
	.reg .u64 %rd<4>;
	.reg .f32 %f<17>;
	.loc	17	110	0
$LDWbegin__Z18complexMulAndScaleR6float2S_f:
	ld.param.u64 	%rd1, [__cudaparmf1__Z18complexMulAndScaleR6float2S_f];
	mov.s64 	%rd2, %rd1;
	ld.param.f32 	%f1, [__cudaparmf2__Z18complexMulAndScaleR6float2S_f+0];
	mov.f32 	%f2, %f1;
	ld.param.f32 	%f3, [__cudaparmf2__Z18complexMulAndScaleR6float2S_f+4];
	mov.f32 	%f4, %f3;
	ld.param.f32 	%f5, [__cudaparmf3__Z18complexMulAndScaleR6float2S_f];
	mov.f32 	%f6, %f5;
	ld.v2.f32 	{%f7,%f8}, [%rd2+0];
	.loc	17	111	0
	mul.f32 	%f9, %f8, %f2;
	fma.rn.f32 	%f10, %f7, %f4, %f9;
	mul.f32 	%f11, %f6, %f10;
	.loc	17	112	0
	mul.f32 	%f12, %f8, %f4;
	mul.f32 	%f13, %f7, %f2;
	sub.f32 	%f14, %f13, %f12;
	mul.f32 	%f15, %f6, %f14;
	st.v2.f32 	[%rd2+0], {%f15,%f11};
	.loc	17	113	0
	ret;
$LDWend__Z18complexMulAndScaleR6float2S_f:
	} // _Z18complexMulAndScaleR6float2S_f

	.entry _Z9padKernelP6float2iiiiii (
		.param .u64 __cudaparm__Z9padKernelP6float2iiiiii_d_PaddedKernel,
		.param .s32 __cudaparm__Z9padKernelP6float2iiiiii_fftW,
		.param .s32 __cudaparm__Z9padKernelP6float2iiiiii_fftH,
		.param .s32 __cudaparm__Z9padKernelP6float2iiiiii_kernelW,
		.param .s32 __cudaparm__Z9padKernelP6float2iiiiii_kernelH,
		.param .s32 __cudaparm__Z9padKernelP6float2iiiiii_kernelX,
		.param .s32 __cudaparm__Z9padKernelP6float2iiiiii_kernelY)
	{
	.reg .u32 %r<34>;
	.reg .u64 %rd<6>;
	.reg .f32 %f<16>;
	.reg .pred %p<5>;
	.loc	17	54	0
$LDWbegin__Z9padKernelP6float2iiiiii:
	cvt.s32.u32 	%r1, %ntid.x;
	cvt.s32.u32 	%r2, %ctaid.x;
	mul24.lo.s32 	%r3, %r1, %r2;
	cvt.s32.u32 	%r4, %ntid.y;
	cvt.s32.u32 	%r5, %ctaid.y;
	mul24.lo.s32 	%r6, %r4, %r5;
	mov.u32 	%r7, %tid.x;
	add.u32 	%r8, %r3, %r7;
	mov.u32 	%r9, %tid.y;
	add.u32 	%r10, %r6, %r9;
	ld.param.s32 	%r11, [__cudaparm__Z9padKernelP6float2iiiiii_kernelW];
	set.gt.u32.s32 	%r12, %r11, %r8;
	neg.s32 	%r13, %r12;
	ld.param.s32 	%r14, [__cudaparm__Z9padKernelP6float2iiiiii_kernelH];
	set.gt.u32.s32 	%r15, %r14, %r10;
	neg.s32 	%r16, %r15;
	and.b32 	%r17, %r13, %r16;
	mov.u32 	%r18, 0;
	setp.eq.s32 	%p1, %r17, %r18;
	@%p1 bra 	$Lt_1_2818;
	cvt.rn.f32.s32 	%f1, %r8;
	mov.f32 	%f2, 0f3f000000;     	// 0.5
	add.f32 	%f3, %f1, %f2;
	cvt.rn.f32.s32 	%f4, %r10;
	mov.f32 	%f5, 0f3f000000;     	// 0.5
	add.f32 	%f6, %f4, %f5;
	mov.f32 	%f7, 0f00000000;     	// 0
	mov.f32 	%f8, 0f00000000;     	// 0
	tex.2d.v4.f32.f32 {%f9,%f10,%f11,%f12},[texKernel,{%f3,%f6,%f7,%f8}];
	.loc	17	62	0
	mov.f32 	%f13, %f9;
	mov.f32 	%f14, %f10;
	ld.param.s32 	%r19, [__cudaparm__Z9padKernelP6float2iiiiii_kernelX];
	sub.s32 	%r20, %r8, %r19;
	ld.param.s32 	%r21, [__cudaparm__Z9padKernelP6float2iiiiii_kernelY];
	sub.s32 	%r22, %r10, %r21;
	mov.s32 	%r23, 0;
	setp.lt.s32 	%p2, %r20, %r23;
	ld.param.s32 	%r24, [__cudaparm__Z9padKernelP6float2iiiiii_fftW];
	add.s32 	%r25, %r20, %r24;
	mov.s32 	%r26, 0;
	setp.lt.s32 	%p3, %r22, %r26;
	ld.param.s32 	%r27, [__cudaparm__Z9padKernelP6float2iiiiii_fftH];
	add.s32 	%r28, %r27, %r22;
	selp.s32 	%r29, %r28, %r22, %p3;
	mul24.lo.s32 	%r30, %r29, %r24;
	ld.param.u64 	%rd1, [__cudaparm__Z9padKernelP6float2iiiiii_d_PaddedKernel];
	selp.s32 	%r31, %r25, %r20, %p2;
	add.s32 	%r32, %r31, %r30;
	cvt.s64.s32 	%rd2, %r32;
	mul.wide.s32 	%rd3, %r32, 8;
	add.u64 	%rd4, %rd1, %rd3;
	st.global.v2.f32 	[%rd4+0], {%f13,%f14};
$Lt_1_2818:
	.loc	17	65	0
	exit;
$LDWend__Z9padKernelP6float2iiiiii:
	} // _Z9padKernelP6float2iiiiii

	.entry _Z7padDataP6float2iiiiiiii (
		.param .u64 __cudaparm__Z7padDataP6float2iiiiiiii_d_PaddedData,
		.param .s32 __cudaparm__Z7padDataP6float2iiiiiiii_fftW,
		.param .s32 __cudaparm__Z7padDataP6float2iiiiiiii_fftH,
		.param .s32 __cudaparm__Z7padDataP6float2iiiiiiii_dataW,
		.param .s32 __cudaparm__Z7padDataP6float2iiiiiiii_dataH,
		.param .s32 __cudaparm__Z7padDataP6float2iiiiiiii_kernelW,
		.param .s32 __cudaparm__Z7padDataP6float2iiiiiiii_kernelH,
		.param .s32 __cudaparm__Z7padDataP6float2iiiiiiii_kernelX,
		.param .s32 __cudaparm__Z7padDataP6float2iiiiiiii_kernelY)
	{
	.reg .u32 %r<54>;
	.reg .u64 %rd<6>;
	.reg .f32 %f<16>;
	.reg .pred %p<7>;
	// __cuda_local_var_27027_9_dx = 16
	// __cuda_local_var_27028_9_dy = 20
	.loc	17	82	0
$LDWbegin__Z7padDataP6float2iiiiiiii:
	cvt.s32.u32 	%r1, %ntid.x;
	cvt.s32.u32 	%r2, %ctaid.x;
	mul24.lo.s32 	%r3, %r1, %r2;
	cvt.s32.u32 	%r4, %ntid.y;
	cvt.s32.u32 	%r5, %ctaid.y;
	mul24.lo.s32 	%r6, %r4, %r5;
	mov.u32 	%r7, %tid.x;
	add.u32 	%r8, %r3, %r7;
	mov.u32 	%r9, %tid.y;
	add.u32 	%r10, %r6, %r9;
	ld.param.s32 	%r11, [__cudaparm__Z7padDataP6float2iiiiiiii_fftW];
	ld.param.s32 	%r12, [__cudaparm__Z7padDataP6float2iiiiiiii_fftH];
	set.gt.u32.s32 	%r13, %r12, %r10;
	neg.s32 	%r14, %r13;
	set.gt.u32.s32 	%r15, %r11, %r8;
	neg.s32 	%r16, %r15;
	and.b32 	%r17, %r14, %r16;
	mov.u32 	%r18, 0;
	setp.eq.s32 	%p1, %r17, %r18;
	@%p1 bra 	$Lt_2_6402;
	.loc	17	92	0
	ld.param.s32 	%r19, [__cudaparm__Z7padDataP6float2iiiiiiii_dataW];
	mov.s32 	%r20, %r21;
	setp.gt.s32 	%p2, %r19, %r8;
	selp.s32 	%r22, %r8, %r20, %p2;
	.loc	17	93	0
	ld.param.s32 	%r23, [__cudaparm__Z7padDataP6float2iiiiiiii_dataH];
	mov.s32 	%r24, %r25;
	setp.gt.s32 	%p3, %r23, %r10;
	selp.s32 	%r26, %r10, %r24, %p3;
	.loc	17	94	0
	ld.param.s32 	%r27, [__cudaparm__Z7padDataP6float2iiiiiiii_kernelX];
	add.s32 	%r28, %r27, %r19;
	sub.s32 	%r29, %r19, 1;
	set.gt.u32.s32 	%r30, %r28, %r8;
	neg.s32 	%r31, %r30;
	set.le.u32.s32 	%r32, %r19, %r8;
	neg.s32 	%r33, %r32;
	and.b32 	%r34, %r31, %r33;
	neg.s32 	%r35, %r34;
	slct.s32.s32 	%r36, %r22, %r29, %r35;
	.loc	17	95	0
	ld.param.s32 	%r37, [__cudaparm__Z7padDataP6float2iiiiiiii_kernelY];
	add.s32 	%r38, %r37, %r23;
	sub.s32 	%r39, %r23, 1;
	set.gt.u32.s32 	%r40, %r38, %r10;
	neg.s32 	%r41, %r40;
	set.le.u32.s32 	%r42, %r23, %r10;
	neg.s32 	%r43, %r42;
	and.b32 	%r44, %r41, %r43;
	neg.s32 	%r45, %r44;
	slct.s32.s32 	%r46, %r26, %r39, %r45;
	.loc	17	96	0
	mov.s32 	%r47, 0;
	setp.le.s32 	%p4, %r28, %r8;
	selp.s32 	%r48, %r47, %r36, %p4;
	cvt.rn.f32.s32 	%f1, %r48;
	mov.f32 	%f2, 0f3f000000;     	// 0.5
	add.f32 	%f3, %f1, %f2;
	mov.s32 	%r49, 0;
	setp.le.s32 	%p5, %r38, %r10;
	selp.s32 	%r50, %r49, %r46, %p5;
	cvt.rn.f32.s32 	%f4, %r50;
	mov.f32 	%f5, 0f3f000000;     	// 0.5
	add.f32 	%f6, %f4, %f5;
	mov.f32 	%f7, 0f00000000;     	// 0
	mov.f32 	%f8, 0f00000000;     	// 0
	tex.2d.v4.f32.f32 {%f9,%f10,%f11,%f12},[texData,{%f3,%f6,%f7,%f8}];
	.loc	17	99	0
	mov.f32 	%f13, %f9;
	mov.f32 	%f14, %f10;
	mul24.lo.s32 	%r51, %r10, %r11;
	ld.param.u64 	%rd1, [__cudaparm__Z7padDataP6float2iiiiiiii_d_PaddedData];
	add.s32 	%r52, %r51, %r8;
	cvt.s64.s32 	%rd2, %r52;
	mul.wide.s32 	%rd3, %r52, 8;
	add.u64 	%rd4, %rd1, %rd3;
	st.global.v2.f32 	[%rd4+0], {%f13,%f14};
$Lt_2_6402:
	.loc	17	102	0
	exit;
$LDWend__Z7padDataP6float2iiiiiiii:
	} // _Z7padDataP6float2iiiiiiii

	.entry _Z20modulateAndNormalizeP6float2S0_i (
		.param .u64 __cudaparm__Z20modulateAndNormalizeP6float2S0_i_d_PaddedData,
		.param .u64 __cudaparm__Z20modulateAndNormalizeP6float2S0_i_d_PaddedKernel,
		.param .s32 __cudaparm__Z20modulateAndNormalizeP6float2S0_i_dataN)
	{
	.reg .u32 %r<11>;
	.reg .u64 %rd<10>;
	.reg .f32 %f<15>;
	.reg .pred %p<4>;
	.loc	17	118	0
$LDWbegin__Z20modulateAndNormalizeP6float2S0_i:
	.loc	17	124	0
	cvt.s32.u32 	%r1, %ntid.x;
	cvt.s32.u32 	%r2, %ctaid.x;
	mul24.lo.s32 	%r3, %r1, %r2;
	mov.u32 	%r4, %tid.x;
	add.u32 	%r5, %r3, %r4;
	mov.s32 	%r6, %r5;
	ld.param.s32 	%r7, [__cudaparm__Z20modulateAndNormalizeP6float2S0_i_dataN];
	setp.le.s32 	%p1, %r7, %r5;
	@%p1 bra 	$Lt_3_1282;
	cvt.rn.f32.s32 	%f1, %r7;
	cvt.s32.u32 	%r8, %nctaid.x;
	mul24.lo.s32 	%r9, %r1, %r8;
	cvt.s64.s32 	%rd1, %r5;
	mul.wide.s32 	%rd2, %r5, 8;
	cvt.s64.s32 	%rd3, %r9;
	rcp.rn.f32 	%f2, %f1;
	ld.param.u64 	%rd4, [__cudaparm__Z20modulateAndNormalizeP6float2S0_i_d_PaddedKernel];
	add.u64 	%rd5, %rd4, %rd2;
	mul.wide.s32 	%rd6, %r9, 8;
	ld.param.u64 	%rd7, [__cudaparm__Z20modulateAndNormalizeP6float2S0_i_d_PaddedData];
	add.u64 	%rd8, %rd7, %rd2;
$Lt_3_1794:
 //<loop> Loop body line 111
	ld.global.v2.f32 	{%f3,%f4}, [%rd5+0];
	ld.global.v2.f32 	{%f5,%f6}, [%rd8+0];
	.loc	17	111	0
	mul.f32 	%f7, %f6, %f3;
	fma.rn.f32 	%f8, %f5, %f4, %f7;
	mul.f32 	%f9, %f2, %f8;
	.loc	17	112	0
	mul.f32 	%f10, %f6, %f4;
	mul.f32 	%f11, %f5, %f3;
	sub.f32 	%f12, %f11, %f10;
	mul.f32 	%f13, %f2, %f12;
	st.global.v2.f32 	[%rd8+0], {%f13,%f9};
	.loc	17	125	0
	add.s32 	%r6, %r9, %r6;
	add.u64 	%rd8, %rd8, %rd6;
	add.u64 	%rd5, %rd5, %rd6;
	setp.lt.s32 	%p2, %r6, %r7;
	@%p2 bra 	$Lt_3_1794;
$Lt_3_1282:
	.loc	17	126	0
	exit;
$LDWend__Z20modulateAndNormalizeP6float2S0_i:
	} // _Z20modulateAndNormalizeP6float2S0_i



// ===== COMPILED SASS (sm_100) =====

	.target	sm_100

	.elftype	@"ET_EXEC"


//--------------------- .note.nv.tkinfo           --------------------------
	.section	.note.nv.tkinfo,"",@"SHT_NOTE"
	.sectionflags	@"SHF_NOTE_NV_TKINFO"
	.tkinfo
        /*0018*/ 	.word	0x00000002
        /*0030*/ 	.string	""
        /*0030*/ 	.string	"ptxas"
        /*0030*/ 	.string	"Cuda compilation tools, release 13.0, V13.0.88"
        /*0030*/ 	.string	"Build cuda_13.0.r13.0/compiler.36424714_0"
        /*0030*/ 	.string	"-arch sm_100 "



//--------------------- .note.nv.cuinfo           --------------------------
	.section	.note.nv.cuinfo,"",@"SHT_NOTE"
	.sectionflags	@"SHF_NOTE_NV_CUINFO"
        /*0018*/ 	.short	0x0002
        /*001a*/ 	.short	0x0014
        /*001c*/ 	.short	0x0082
	.zero		2


//--------------------- .nv.info                  --------------------------
	.section	.nv.info,"",@"SHT_CUDA_INFO"
	.align	4


	//----- nvinfo : EIATTR_REGCOUNT
	.align		4
        /*0000*/ 	.byte	0x04, 0x2f
        /*0002*/ 	.short	(.L_1 - .L_0)
	.align		4
.L_0:
        /*0004*/ 	.word	index@(_Z9padKernelP6float2iiiiii)
        /*0008*/ 	.word	0x0000000a


	//----- nvinfo : EIATTR_FRAME_SIZE
	.align		4
.L_1:
        /*000c*/ 	.byte	0x04, 0x11
        /*000e*/ 	.short	(.L_3 - .L_2)
	.align		4
.L_2:
        /*0010*/ 	.word	index@(_Z9padKernelP6float2iiiiii)
        /*0014*/ 	.word	0x00000000


	//----- nvinfo : EIATTR_REGCOUNT
	.align		4
.L_3:
        /*0018*/ 	.byte	0x04, 0x2f
        /*001a*/ 	.short	(.L_5 - .L_4)
	.align		4
.L_4:
        /*001c*/ 	.word	index@(_Z7padDataP6float2iiiiiiii)
        /*0020*/ 	.word	0x0000000c


	//----- nvinfo : EIATTR_FRAME_SIZE
	.align		4
.L_5:
        /*0024*/ 	.byte	0x04, 0x11
        /*0026*/ 	.short	(.L_7 - .L_6)
	.align		4
.L_6:
        /*0028*/ 	.word	index@(_Z7padDataP6float2iiiiiiii)
        /*002c*/ 	.word	0x00000000


	//----- nvinfo : EIATTR_REGCOUNT
	.align		4
.L_7:
        /*0030*/ 	.byte	0x04, 0x2f
        /*0032*/ 	.short	(.L_9 - .L_8)
	.align		4
.L_8:
        /*0034*/ 	.word	index@(_Z20modulateAndNormalizeP6float2S0_i)
        /*0038*/ 	.word	0x00000010


	//----- nvinfo : EIATTR_FRAME_SIZE
	.align		4
.L_9:
        /*003c*/ 	.byte	0x04, 0x11
        /*003e*/ 	.short	(.L_11 - .L_10)
	.align		4
.L_10:
        /*0040*/ 	.word	index@($__internal_0_$__cuda_sm20_rcp_rn_f32_slowpath)
        /*0044*/ 	.word	0x00000000


	//----- nvinfo : EIATTR_FRAME_SIZE
	.align		4
.L_11:
        /*0048*/ 	.byte	0x04, 0x11
        /*004a*/ 	.short	(.L_13 - .L_12)
	.align		4
.L_12:
        /*004c*/ 	.word	index@(_Z20modulateAndNormalizeP6float2S0_i)
        /*0050*/ 	.word	0x00000000


	//----- nvinfo : EIATTR_MIN_STACK_SIZE
	.align		4
.L_13:
        /*0054*/ 	.byte	0x04, 0x12
        /*0056*/ 	.short	(.L_15 - .L_14)
	.align		4
.L_14:
        /*0058*/ 	.word	index@(_Z20modulateAndNormalizeP6float2S0_i)
        /*005c*/ 	.word	0x00000000


	//----- nvinfo : EIATTR_MIN_STACK_SIZE
	.align		4
.L_15:
        /*0060*/ 	.byte	0x04, 0x12
        /*0062*/ 	.short	(.L_17 - .L_16)
	.align		4
.L_16:
        /*0064*/ 	.word	index@(_Z7padDataP6float2iiiiiiii)
        /*0068*/ 	.word	0x00000000


	//----- nvinfo : EIATTR_MIN_STACK_SIZE
	.align		4
.L_17:
        /*006c*/ 	.byte	0x04, 0x12
        /*006e*/ 	.short	(.L_19 - .L_18)
	.align		4
.L_18:
        /*0070*/ 	.word	index@(_Z9padKernelP6float2iiiiii)
        /*0074*/ 	.word	0x00000000
.L_19:


//--------------------- .nv.compat                --------------------------
	.section	.nv.compat,"",@"SHT_CUDA_COMPAT_INFO"
	.align	4
        /*0000*/ 	.byte	0x02, 0x09, 0x00, 0x00, 0x02, 0x02, 0x02, 0x00, 0x02, 0x05, 0x05, 0x00, 0x03, 0x07, 0x01, 0x01
        /*0010*/ 	.byte	0x02, 0x03, 0x00, 0x00, 0x02, 0x06, 0x01, 0x00, 0x04, 0x0b, 0x08, 0x00, 0x09, 0x00, 0x00, 0x00
        /*0020*/ 	.byte	0x00, 0x00, 0x00, 0x00


//--------------------- .nv.info._Z20modulateAndNormalizeP6float2S0_i --------------------------
	.section	.nv.info._Z20modulateAndNormalizeP6float2S0_i,"",@"SHT_CUDA_INFO"
	.sectionflags	@""
	.align	4


	//----- nvinfo : EIATTR_CUDA_API_VERSION
	.align		4
        /*0000*/ 	.byte	0x04, 0x37
        /*0002*/ 	.short	(.L_21 - .L_20)
.L_20:
        /*0004*/ 	.word	0x00000082


	//----- nvinfo : EIATTR_KPARAM_INFO
	.align		4
.L_21:
        /*0008*/ 	.byte	0x04, 0x17
        /*000a*/ 	.short	(.L_23 - .L_22)
.L_22:
        /*000c*/ 	.word	0x00000000
        /*0010*/ 	.short	0x0002
        /*0012*/ 	.short	0x0010
        /*0014*/ 	.byte	0x00, 0xf0, 0x11, 0x00


	//----- nvinfo : EIATTR_KPARAM_INFO
	.align		4
.L_23:
        /*0018*/ 	.byte	0x04, 0x17
        /*001a*/ 	.short	(.L_25 - .L_24)
.L_24:
        /*001c*/ 	.word	0x00000000
        /*0020*/ 	.short	0x0001
        /*0022*/ 	.short	0x0008
        /*0024*/ 	.byte	0x00, 0xf0, 0x21, 0x00


	//----- nvinfo : EIATTR_KPARAM_INFO
	.align		4
.L_25:
        /*0028*/ 	.byte	0x04, 0x17
        /*002a*/ 	.short	(.L_27 - .L_26)
.L_26:
        /*002c*/ 	.word	0x00000000
        /*0030*/ 	.short	0x0000
        /*0032*/ 	.short	0x0000
        /*0034*/ 	.byte	0x00, 0xf0, 0x21, 0x00


	//----- nvinfo : EIATTR_SPARSE_MMA_MASK
	.align		4
.L_27:
        /*0038*/ 	.byte	0x03, 0x50
        /*003a*/ 	.short	0x0000


	//----- nvinfo : EIATTR_MAXREG_COUNT
	.align		4
        /*003c*/ 	.byte	0x03, 0x1b
        /*003e*/ 	.short	0x00ff


	//----- nvinfo : EIATTR_MERCURY_ISA_VERSION
	.align		4
        /*0040*/ 	.byte	0x03, 0x5f
        /*0042*/ 	.short	0x0101


	//----- nvinfo : EIATTR_VRC_CTA_INIT_COUNT
	.align		4
        /*0044*/ 	.byte	0x02, 0x4a
	.zero		1
	.zero		1


	//----- nvinfo : EIATTR_EXIT_INSTR_OFFSETS
	.align		4
        /*0048*/ 	.byte	0x04, 0x1c
        /*004a*/ 	.short	(.L_29 - .L_28)


	//   ....[0]....
.L_28:
        /*004c*/ 	.word	0x00000090


	//   ....[1]....
        /*0050*/ 	.word	0x000002d0


	//----- nvinfo : EIATTR_CRS_STACK_SIZE
	.align		4
.L_29:
        /*0054*/ 	.byte	0x04, 0x1e
        /*0056*/ 	.short	(.L_31 - .L_30)
.L_30:
        /*0058*/ 	.word	0x00000000


	//----- nvinfo : EIATTR_CBANK_PARAM_SIZE
	.align		4
.L_31:
        /*005c*/ 	.byte	0x03, 0x19
        /*005e*/ 	.short	0x0014


	//----- nvinfo : EIATTR_PARAM_CBANK
	.align		4
        /*0060*/ 	.byte	0x04, 0x0a
        /*0062*/ 	.short	(.L_33 - .L_32)
	.align		4
.L_32:
        /*0064*/ 	.word	index@(.nv.constant0._Z20modulateAndNormalizeP6float2S0_i)
        /*0068*/ 	.short	0x0380
        /*006a*/ 	.short	0x0014


	//----- nvinfo : EIATTR_SW_WAR
	.align		4
.L_33:
        /*006c*/ 	.byte	0x04, 0x36
        /*006e*/ 	.short	(.L_35 - .L_34)
.L_34:
        /*0070*/ 	.word	0x00000008
.L_35:


//--------------------- .nv.info._Z7padDataP6float2iiiiiiii --------------------------
	.section	.nv.info._Z7padDataP6float2iiiiiiii,"",@"SHT_CUDA_INFO"
	.sectionflags	@""
	.align	4


	//----- nvinfo : EIATTR_CUDA_API_VERSION
	.align		4
        /*0000*/ 	.byte	0x04, 0x37
        /*0002*/ 	.short	(.L_37 - .L_36)
.L_36:
        /*0004*/ 	.word	0x00000082


	//----- nvinfo : EIATTR_KPARAM_INFO
	.align		4
.L_37:
        /*0008*/ 	.byte	0x04, 0x17
        /*000a*/ 	.short	(.L_39 - .L_38)
.L_38:
        /*000c*/ 	.word	0x00000000
        /*0010*/ 	.short	0x0008
        /*0012*/ 	.short	0x0024
        /*0014*/ 	.byte	0x00, 0xf0, 0x11, 0x00


	//----- nvinfo : EIATTR_KPARAM_INFO
	.align		4
.L_39:
        /*0018*/ 	.byte	0x04, 0x17
        /*001a*/ 	.short	(.L_41 - .L_40)
.L_40:
        /*001c*/ 	.word	0x00000000
        /*0020*/ 	.short	0x0007
        /*0022*/ 	.short	0x0020
        /*0024*/ 	.byte	0x00, 0xf0, 0x11, 0x00


	//----- nvinfo : EIATTR_KPARAM_INFO
	.align		4
.L_41:
        /*0028*/ 	.byte	0x04, 0x17
        /*002a*/ 	.short	(.L_43 - .L_42)
.L_42:
        /*002c*/ 	.word	0x00000000
        /*0030*/ 	.short	0x0006
        /*0032*/ 	.short	0x001c
        /*0034*/ 	.byte	0x00, 0xf0, 0x11, 0x00


	//----- nvinfo : EIATTR_KPARAM_INFO
	.align		4
.L_43:
        /*0038*/ 	.byte	0x04, 0x17
        /*003a*/ 	.short	(.L_45 - .L_44)
.L_44:
        /*003c*/ 	.word	0x00000000
        /*0040*/ 	.short	0x0005
        /*0042*/ 	.short	0x0018
        /*0044*/ 	.byte	0x00, 0xf0, 0x11, 0x00


	//----- nvinfo : EIATTR_KPARAM_INFO
	.align		4
.L_45:
        /*0048*/ 	.byte	0x04, 0x17
        /*004a*/ 	.short	(.L_47 - .L_46)
.L_46:
        /*004c*/ 	.word	0x00000000
        /*0050*/ 	.short	0x0004
        /*0052*/ 	.short	0x0014
        /*0054*/ 	.byte	0x00, 0xf0, 0x11, 0x00


	//----- nvinfo : EIATTR_KPARAM_INFO
	.align		4
.L_47:
        /*0058*/ 	.byte	0x04, 0x17
        /*005a*/ 	.short	(.L_49 - .L_48)
.L_48:
        /*005c*/ 	.word	0x00000000
        /*0060*/ 	.short	0x0003
        /*0062*/ 	.short	0x0010
        /*0064*/ 	.byte	0x00, 0xf0, 0x11, 0x00


	//----- nvinfo : EIATTR_KPARAM_INFO
	.align		4
.L_49:
        /*0068*/ 	.byte	0x04, 0x17
        /*006a*/ 	.short	(.L_51 - .L_50)
.L_50:
        /*006c*/ 	.word	0x00000000
        /*0070*/ 	.short	0x0002
        /*0072*/ 	.short	0x000c
        /*0074*/ 	.byte	0x00, 0xf0, 0x11, 0x00


	//----- nvinfo : EIATTR_KPARAM_INFO
	.align		4
.L_51:
        /*0078*/ 	.byte	0x04, 0x17
        /*007a*/ 	.short	(.L_53 - .L_52)
.L_52:
        /*007c*/ 	.word	0x00000000
        /*0080*/ 	.short	0x0001
        /*0082*/ 	.short	0x0008
        /*0084*/ 	.byte	0x00, 0xf0, 0x11, 0x00


	//----- nvinfo : EIATTR_KPARAM_INFO
	.align		4
.L_53:
        /*0088*/ 	.byte	0x04, 0x17
        /*008a*/ 	.short	(.L_55 - .L_54)
.L_54:
        /*008c*/ 	.word	0x00000000
        /*0090*/ 	.short	0x0000
        /*0092*/ 	.short	0x0000
        /*0094*/ 	.byte	0x00, 0xf0, 0x21, 0x00


	//----- nvinfo : EIATTR_SPARSE_MMA_MASK
	.align		4
.L_55:
        /*0098*/ 	.byte	0x03, 0x50
        /*009a*/ 	.short	0x0000


	//----- nvinfo : EIATTR_MAXREG_COUNT
	.align		4
        /*009c*/ 	.byte	0x03, 0x1b
        /*009e*/ 	.short	0x00ff


	//----- nvinfo : EIATTR_MERCURY_ISA_VERSION
	.align		4
        /*00a0*/ 	.byte	0x03, 0x5f
        /*00a2*/ 	.short	0x0101


	//----- nvinfo : EIATTR_VRC_CTA_INIT_COUNT
	.align		4
        /*00a4*/ 	.byte	0x02, 0x4a
	.zero		1
	.zero		1


	//----- nvinfo : EIATTR_EXIT_INSTR_OFFSETS
	.align		4
        /*00a8*/ 	.byte	0x04, 0x1c
        /*00aa*/ 	.short	(.L_57 - .L_56)


	//   ....[0]....
.L_56:
        /*00ac*/ 	.word	0x00000100


	//   ....[1]....
        /*00b0*/ 	.word	0x00000320


	//----- nvinfo : EIATTR_CBANK_PARAM_SIZE
	.align		4
.L_57:
        /*00b4*/ 	.byte	0x03, 0x19
        /*00b6*/ 	.short	0x0028


	//----- nvinfo : EIATTR_PARAM_CBANK
	.align		4
        /*00b8*/ 	.byte	0x04, 0x0a
        /*00ba*/ 	.short	(.L_59 - .L_58)
	.align		4
.L_58:
        /*00bc*/ 	.word	index@(.nv.constant0._Z7padDataP6float2iiiiiiii)
        /*00c0*/ 	.short	0x0380
        /*00c2*/ 	.short	0x0028


	//----- nvinfo : EIATTR_SW_WAR
	.align		4
.L_59:
        /*00c4*/ 	.byte	0x04, 0x36
        /*00c6*/ 	.short	(.L_61 - .L_60)
.L_60:
        /*00c8*/ 	.word	0x00000008


	//----- nvinfo : EIATTR_BINDLESS_TEXTURE_BANK
	.align		4
.L_61:
        /*00cc*/ 	.byte	0x02, 0x15
	.zero		1
	.zero		1


	//----- nvinfo : EIATTR_BINDLESS_SURFACE_BANK
	.align		4
        /*00d0*/ 	.byte	0x02, 0x16
	.zero		1
	.zero		1


//--------------------- .nv.info._Z9padKernelP6float2iiiiii --------------------------
	.section	.nv.info._Z9padKernelP6float2iiiiii,"",@"SHT_CUDA_INFO"
	.sectionflags	@""
	.align	4


	//----- nvinfo : EIATTR_CUDA_API_VERSION
	.align		4
        /*0000*/ 	.byte	0x04, 0x37
        /*0002*/ 	.short	(.L_63 - .L_62)
.L_62:
        /*0004*/ 	.word	0x00000082


	//----- nvinfo : EIATTR_KPARAM_INFO
	.align		4
.L_63:
        /*0008*/ 	.byte	0x04, 0x17
        /*000a*/ 	.short	(.L_65 - .L_64)
.L_64:
        /*000c*/ 	.word	0x00000000
        /*0010*/ 	.short	0x0006
        /*0012*/ 	.short	0x001c
        /*0014*/ 	.byte	0x00, 0xf0, 0x11, 0x00


	//----- nvinfo : EIATTR_KPARAM_INFO
	.align		4
.L_65:
        /*0018*/ 	.byte	0x04, 0x17
        /*001a*/ 	.short	(.L_67 - .L_66)
.L_66:
        /*001c*/ 	.word	0x00000000
        /*0020*/ 	.short	0x0005
        /*0022*/ 	.short	0x0018
        /*0024*/ 	.byte	0x00, 0xf0, 0x11, 0x00


	//----- nvinfo : EIATTR_KPARAM_INFO
	.align		4
.L_67:
        /*0028*/ 	.byte	0x04, 0x17
        /*002a*/ 	.short	(.L_69 - .L_68)
.L_68:
        /*002c*/ 	.word	0x00000000
        /*0030*/ 	.short	0x0004
        /*0032*/ 	.short	0x0014
        /*0034*/ 	.byte	0x00, 0xf0, 0x11, 0x00


	//----- nvinfo : EIATTR_KPARAM_INFO
	.align		4
.L_69:
        /*0038*/ 	.byte	0x04, 0x17
        /*003a*/ 	.short	(.L_71 - .L_70)
.L_70:
        /*003c*/ 	.word	0x00000000
        /*0040*/ 	.short	0x0003
        /*0042*/ 	.short	0x0010
        /*0044*/ 	.byte	0x00, 0xf0, 0x11, 0x00


	//----- nvinfo : EIATTR_KPARAM_INFO
	.align		4
.L_71:
        /*0048*/ 	.byte	0x04, 0x17
        /*004a*/ 	.short	(.L_73 - .L_72)
.L_72:
        /*004c*/ 	.word	0x00000000
        /*0050*/ 	.short	0x0002
        /*0052*/ 	.short	0x000c
        /*0054*/ 	.byte	0x00, 0xf0, 0x11, 0x00


	//----- nvinfo : EIATTR_KPARAM_INFO
	.align		4
.L_73:
        /*0058*/ 	.byte	0x04, 0x17
        /*005a*/ 	.short	(.L_75 - .L_74)
.L_74:
        /*005c*/ 	.word	0x00000000
        /*0060*/ 	.short	0x0001
        /*0062*/ 	.short	0x0008
        /*0064*/ 	.byte	0x00, 0xf0, 0x11, 0x00


	//----- nvinfo : EIATTR_KPARAM_INFO
	.align		4
.L_75:
        /*0068*/ 	.byte	0x04, 0x17
        /*006a*/ 	.short	(.L_77 - .L_76)
.L_76:
        /*006c*/ 	.word	0x00000000
        /*0070*/ 	.short	0x0000
        /*0072*/ 	.short	0x0000
        /*0074*/ 	.byte	0x00, 0xf0, 0x21, 0x00


	//----- nvinfo : EIATTR_SPARSE_MMA_MASK
	.align		4
.L_77:
        /*0078*/ 	.byte	0x03, 0x50
        /*007a*/ 	.short	0x0000


	//----- nvinfo : EIATTR_MAXREG_COUNT
	.align		4
        /*007c*/ 	.byte	0x03, 0x1b
        /*007e*/ 	.short	0x00ff


	//----- nvinfo : EIATTR_MERCURY_ISA_VERSION
	.align		4
        /*0080*/ 	.byte	0x03, 0x5f
        /*0082*/ 	.short	0x0101


	//----- nvinfo : EIATTR_VRC_CTA_INIT_COUNT
	.align		4
        /*0084*/ 	.byte	0x02, 0x4a
	.zero		1
	.zero		1


	//----- nvinfo : EIATTR_EXIT_INSTR_OFFSETS
	.align		4
        /*0088*/ 	.byte	0x04, 0x1c
        /*008a*/ 	.short	(.L_79 - .L_78)


	//   ....[0]....
.L_78:
        /*008c*/ 	.word	0x00000100


	//   ....[1]....
        /*0090*/ 	.word	0x00000280


	//----- nvinfo : EIATTR_CBANK_PARAM_SIZE
	.align		4
.L_79:
        /*0094*/ 	.byte	0x03, 0x19
        /*0096*/ 	.short	0x0020


	//----- nvinfo : EIATTR_PARAM_CBANK
	.align		4
        /*0098*/ 	.byte	0x04, 0x0a
        /*009a*/ 	.short	(.L_81 - .L_80)
	.align		4
.L_80:
        /*009c*/ 	.word	index@(.nv.constant0._Z9padKernelP6float2iiiiii)
        /*00a0*/ 	.short	0x0380
        /*00a2*/ 	.short	0x0020


	//----- nvinfo : EIATTR_SW_WAR
	.align		4
.L_81:
        /*00a4*/ 	.byte	0x04, 0x36
        /*00a6*/ 	.short	(.L_83 - .L_82)
.L_82:
        /*00a8*/ 	.word	0x00000008


	//----- nvinfo : EIATTR_BINDLESS_TEXTURE_BANK
	.align		4
.L_83:
        /*00ac*/ 	.byte	0x02, 0x15
	.zero		1
	.zero		1


	//----- nvinfo : EIATTR_BINDLESS_SURFACE_BANK
	.align		4
        /*00b0*/ 	.byte	0x02, 0x16
	.zero		1
	.zero		1


//--------------------- .nv.callgraph             --------------------------
	.section	.nv.callgraph,"",@"SHT_CUDA_CALLGRAPH"
	.align	4
	.sectionentsize	8
	.align		4
        /*0000*/ 	.word	0x00000000
	.align		4
        /*0004*/ 	.word	0xffffffff
	.align		4
        /*0008*/ 	.word	0x00000000
	.align		4
        /*000c*/ 	.word	0xfffffffe
	.align		4
        /*0010*/ 	.word	0x00000000
	.align		4
        /*0014*/ 	.word	0xfffffffd
	.align		4
        /*0018*/ 	.word	0x00000000
	.align		4
        /*001c*/ 	.word	0xfffffffc


//--------------------- .nv.constant0._Z7padDataP6float2iiiiiiii --------------------------
	.section	.nv.constant0._Z7padDataP6float2iiiiiiii,"a",@progbits
	.sectionflags	@""
	.align	4
.nv.constant0._Z7padDataP6float2iiiiiiii:
	.zero		944
	.align		4
        /*03b0*/ 	.word	[20@lo(0x0)=texData]


//--------------------- .nv.constant0._Z9padKernelP6float2iiiiii --------------------------
	.section	.nv.constant0._Z9padKernelP6float2iiiiii,"a",@progbits
	.sectionflags	@""
	.align	4
.nv.constant0._Z9padKernelP6float2iiiiii:
	.zero		944
	.align		4
        /*03b0*/ 	.word	[20@lo(0x0)=texKernel]


//--------------------- .text._Z20modulateAndNormalizeP6float2S0_i --------------------------
	.section	.text._Z20modulateAndNormalizeP6float2S0_i,"ax",@progbits
	.align	128
.text._Z20modulateAndNormalizeP6float2S0_i:
        .type           _Z20modulateAndNormalizeP6float2S0_i,@function
        .size           _Z20modulateAndNormalizeP6float2S0_i,(.L_x_9 - _Z20modulateAndNormalizeP6float2S0_i)
        .other          _Z20modulateAndNormalizeP6float2S0_i,@"STO_CUDA_ENTRY STV_DEFAULT"
_Z20modulateAndNormalizeP6float2S0_i:
[----:B------:R-:W-:Y:S01]  /*0000*/  LDC R1, c[0x0][0x37c] ;  /* 0x0000df00ff017b82 */ /* 0x000fe20000000800 */
[----:B------:R-:W0:Y:S01]  /*0010*/  S2R R3, SR_CTAID.X ;  /* 0x0000000000037919 */ /* 0x000e220000002500 */
[----:B------:R-:W1:Y:S01]  /*0020*/  LDCU UR4, c[0x0][0x360] ;  /* 0x00006c00ff0477ac */ /* 0x000e620008000800 */
[----:B------:R-:W2:Y:S01]  /*0030*/  S2R R0, SR_TID.X ;  /* 0x0000000000007919 */ /* 0x000ea20000002100 */
[----:B------:R-:W3:Y:S01]  /*0040*/  LDCU UR5, c[0x0][0x390] ;  /* 0x00007200ff0577ac */ /* 0x000ee20008000800 */
[----:B-1----:R-:W-:Y:S01]  /*0050*/  USGXT UR4, UR4, 0x18 ;  /* 0x000000180404789a */ /* 0x002fe20008000200 */
[----:B0-----:R-:W-:-:S05]  /*0060*/  SGXT R3, R3, 0x18 ;  /* 0x000000180303781a */ /* 0x001fca0000000200 */
[----:B--2---:R-:W-:-:S05]  /*0070*/  IMAD R3, R3, UR4, R0 ;  /* 0x0000000403037c24 */ /* 0x004fca000f8e0200 */
[----:B---3--:R-:W-:-:S13]  /*0080*/  ISETP.GE.AND P0, PT, R3, UR5, PT ;  /* 0x0000000503007c0c */ /* 0x008fda000bf06270 */
[----:B------:R-:W-:Y:S05]  /*0090*/  @P0 EXIT ;  /* 0x000000000000094d */ /* 0x000fea0003800000 */
[----:B------:R-:W0:Y:S01]  /*00a0*/  LDC R4, c[0x0][0x370] ;  /* 0x0000dc00ff047b82 */ /* 0x000e220000000800 */
[----:B------:R-:W-:-:S05]  /*00b0*/  I2FP.F32.S32 R0, UR5 ;  /* 0x0000000500007c45 */ /* 0x000fca0008201400 */
[----:B------:R-:W-:-:S05]  /*00c0*/  VIADD R2, R0, 0x1800000 ;  /* 0x0180000000027836 */ /* 0x000fca0000000000 */
[----:B------:R-:W-:-:S04]  /*00d0*/  LOP3.LUT R2, R2, 0x7f800000, RZ, 0xc0, !PT ;  /* 0x7f80000002027812 */ /* 0x000fc800078ec0ff */
[----:B------:R-:W-:Y:S02]  /*00e0*/  ISETP.GT.U32.AND P0, PT, R2, 0x1ffffff, PT ;  /* 0x01ffffff0200780c */ /* 0x000fe40003f04070 */
[----:B0-----:R-:W-:-:S05]  /*00f0*/  SGXT R2, R4, 0x18 ;  /* 0x000000180402781a */ /* 0x001fca0000000200 */
[----:B------:R-:W-:-:S06]  /*0100*/  IMAD R2, R2, UR4, RZ ;  /* 0x0000000402027c24 */ /* 0x000fcc000f8e02ff */
[----:B------:R-:W-:Y:S05]  /*0110*/  @P0 BRA `(.L_x_0) ;  /* 0x00000000000c0947 */ /* 0x000fea0003800000 */
[----:B------:R-:W-:-:S07]  /*0120*/  MOV R4, 0x140 ;  /* 0x0000014000047802 */ /* 0x000fce0000000f00 */
[----:B------:R-:W-:Y:S05]  /*0130*/  CALL.REL.NOINC `($__internal_0_$__cuda_sm20_rcp_rn_f32_slowpath) ;  /* 0x0000000000687944 */ /* 0x000fea0003c00000 */
[----:B------:R-:W-:Y:S05]  /*0140*/  BRA `(.L_x_1) ;  /* 0x0000000000107947 */ /* 0x000fea0003800000 */
.L_x_0:
[----:B------:R-:W0:Y:S02]  /*0150*/  MUFU.RCP R5, R0 ;  /* 0x0000000000057308 */ /* 0x000e240000001000 */
[----:B0-----:R-:W-:-:S04]  /*0160*/  FFMA R4, R0, R5, -1 ;  /* 0xbf80000000047423 */ /* 0x001fc80000000005 */
[----:B------:R-:W-:-:S04]  /*0170*/  FADD.FTZ R4, -R4, -RZ ;  /* 0x800000ff04047221 */ /* 0x000fc80000010100 */
[----:B------:R-:W-:-:S07]  /*0180*/  FFMA R8, R5, R4, R5 ;  /* 0x0000000405087223 */ /* 0x000fce0000000005 */
.L_x_1:
[----:B------:R-:W0:Y:S01]  /*0190*/  LDC.64 R4, c[0x0][0x388] ;  /* 0x0000e200ff047b82 */ /* 0x000e220000000a00 */
[----:B------:R-:W1:Y:S01]  /*01a0*/  LDCU.64 UR4, c[0x0][0x358] ;  /* 0x00006b00ff0477ac */ /* 0x000e620008000a00 */
[----:B------:R-:W2:Y:S06]  /*01b0*/  LDCU UR6, c[0x0][0x390] ;  /* 0x00007200ff0677ac */ /* 0x000eac0008000800 */
[----:B------:R-:W3:Y:S01]  /*01c0*/  LDC.64 R6, c[0x0][0x380] ;  /* 0x0000e000ff067b82 */ /* 0x000ee20000000a00 */
[----:B0-----:R-:W-:-:S04]  /*01d0*/  IMAD.WIDE R4, R3, 0x8, R4 ;  /* 0x0000000803047825 */ /* 0x001fc800078e0204 */
[----:B-123--:R-:W-:-:S07]  /*01e0*/  IMAD.WIDE R6, R3, 0x8, R6 ;  /* 0x0000000803067825 */ /* 0x00efce00078e0206 */
.L_x_2:
[----:B------:R0:W2:Y:S04]  /*01f0*/  LDG.E.64 R10, desc[UR4][R4.64] ;  /* 0x00000004040a7981 */ /* 0x0000a8000c1e1b00 */
[----:B------:R-:W2:Y:S01]  /*0200*/  LDG.E.64 R12, desc[UR4][R6.64] ;  /* 0x00000004060c7981 */ /* 0x000ea2000c1e1b00 */
[----:B------:R-:W-:-:S05]  /*0210*/  IMAD.IADD R3, R2, 0x1, R3 ;  /* 0x0000000102037824 */ /* 0x000fca00078e0203 */
[----:B------:R-:W-:Y:S01]  /*0220*/  ISETP.GE.AND P0, PT, R3, UR6, PT ;  /* 0x0000000603007c0c */ /* 0x000fe2000bf06270 */
[----:B0-----:R-:W-:-:S04]  /*0230*/  IMAD.WIDE R4, R2, 0x8, R4 ;  /* 0x0000000802047825 */ /* 0x001fc800078e0204 */
[-C--:B--2---:R-:W-:Y:S01]  /*0240*/  FMUL R0, R10, R13.reuse ;  /* 0x0000000d0a007220 */ /* 0x084fe20000400000 */
[----:B------:R-:W-:-:S03]  /*0250*/  FMUL R13, R11, R13 ;  /* 0x0000000d0b0d7220 */ /* 0x000fc60000400000 */
[-C--:B------:R-:W-:Y:S01]  /*0260*/  FFMA R11, R11, R12.reuse, R0 ;  /* 0x0000000c0b0b7223 */ /* 0x080fe20000000000 */
[----:B------:R-:W-:-:S03]  /*0270*/  FFMA R13, R10, R12, -R13 ;  /* 0x0000000c0a0d7223 */ /* 0x000fc6000000080d */
[-C--:B------:R-:W-:Y:S01]  /*0280*/  FMUL R11, R11, R8.reuse ;  /* 0x000000080b0b7220 */ /* 0x080fe20000400000 */
[----:B------:R-:W-:-:S05]  /*0290*/  FMUL R10, R13, R8 ;  /* 0x000000080d0a7220 */ /* 0x000fca0000400000 */
[----:B------:R0:W-:Y:S02]  /*02a0*/  STG.E.64 desc[UR4][R6.64], R10 ;  /* 0x0000000a06007986 */ /* 0x0001e4000c101b04 */
[----:B0-----:R-:W-:Y:S01]  /*02b0*/  IMAD.WIDE R6, R2, 0x8, R6 ;  /* 0x0000000802067825 */ /* 0x001fe200078e0206 */
[----:B------:R-:W-:Y:S06]  /*02c0*/  @!P0 BRA `(.L_x_2) ;  /* 0xfffffffc00c88947 */ /* 0x000fec000383ffff */
[----:B------:R-:W-:Y:S05]  /*02d0*/  EXIT ;  /* 0x000000000000794d */ /* 0x000fea0003800000 */
        .weak           $__internal_0_$__cuda_sm20_rcp_rn_f32_slowpath
        .type           $__internal_0_$__cuda_sm20_rcp_rn_f32_slowpath,@function
        .size           $__internal_0_$__cuda_sm20_rcp_rn_f32_slowpath,(.L_x_9 - $__internal_0_$__cuda_sm20_rcp_rn_f32_slowpath)
$__internal_0_$__cuda_sm20_rcp_rn_f32_slowpath:
[----:B------:R-:W-:-:S04]  /*02e0*/  SHF.L.U32 R5, R0, 0x1, RZ ;  /* 0x0000000100057819 */ /* 0x000fc800000006ff */
[----:B------:R-:W-:-:S04]  /*02f0*/  SHF.R.U32.HI R5, RZ, 0x18, R5 ;  /* 0x00000018ff057819 */ /* 0x000fc80000011605 */
[----:B------:R-:W-:-:S13]  /*0300*/  ISETP.NE.U32.AND P0, PT, R5, RZ, PT ;  /* 0x000000ff0500720c */ /* 0x000fda0003f05070 */
[----:B------:R-:W-:Y:S05]  /*0310*/  @P0 BRA `(.L_x_3) ;  /* 0x00000000002c0947 */ /* 0x000fea0003800000 */
[----:B------:R-:W-:-:S05]  /*0320*/  IMAD.SHL.U32 R5, R0, 0x2, RZ ;  /* 0x0000000200057824 */ /* 0x000fca00078e00ff */
[----:B------:R-:W-:-:S13]  /*0330*/  ISETP.NE.AND P0, PT, R5, RZ, PT ;  /* 0x000000ff0500720c */ /* 0x000fda0003f05270 */
[----:B------:R0:W1:Y:S01]  /*0340*/  @!P0 MUFU.RCP R5, R0 ;  /* 0x0000000000058308 */ /* 0x0000620000001000 */
[----:B------:R-:W-:Y:S05]  /*0350*/  @!P0 BRA `(.L_x_4) ;  /* 0x0000000000a48947 */ /* 0x000fea0003800000 */
[----:B------:R-:W-:-:S04]  /*0360*/  FFMA R6, R0, 1.84467440737095516160e+19, RZ ;  /* 0x5f80000000067823 */ /* 0x000fc800000000ff */
[----:B-1----:R-:W0:Y:S02]  /*0370*/  MUFU.RCP R5, R6 ;  /* 0x0000000600057308 */ /* 0x002e240000001000 */
[----:B0-----:R-:W-:-:S04]  /*0380*/  FFMA R0, R6, R5, -1 ;  /* 0xbf80000006007423 */ /* 0x001fc80000000005 */
[----:B------:R-:W-:-:S04]  /*0390*/  FADD.FTZ R0, -R0, -RZ ;  /* 0x800000ff00007221 */ /* 0x000fc80000010100 */
[----:B------:R-:W-:-:S04]  /*03a0*/  FFMA R0, R5, R0, R5 ;  /* 0x0000000005007223 */ /* 0x000fc80000000005 */
[----:B------:R-:W-:Y:S01]  /*03b0*/  FFMA R5, R0, 1.84467440737095516160e+19, RZ ;  /* 0x5f80000000057823 */ /* 0x000fe200000000ff */
[----:B------:R-:W-:Y:S06]  /*03c0*/  BRA `(.L_x_4) ;  /* 0x0000000000887947 */ /* 0x000fec0003800000 */
.L_x_3:
[----:B------:R-:W-:-:S05]  /*03d0*/  VIADD R6, R5, 0xffffff03 ;  /* 0xffffff0305067836 */ /* 0x000fca0000000000 */
[----:B------:R-:W-:-:S13]  /*03e0*/  ISETP.GT.U32.AND P0, PT, R6, 0x1, PT ;  /* 0x000000010600780c */ /* 0x000fda0003f04070 */
[----:B------:R-:W-:Y:S05]  /*03f0*/  @P0 BRA `(.L_x_5) ;  /* 0x0000000000780947 */ /* 0x000fea0003800000 */
[----:B------:R-:W-:Y:S01]  /*0400*/  LOP3.LUT R7, R0, 0x7fffff, RZ, 0xc0, !PT ;  /* 0x007fffff00077812 */ /* 0x000fe200078ec0ff */
[----:B------:R-:W-:-:S03]  /*0410*/  HFMA2 R11, -RZ, RZ, 0, 1.78813934326171875e-07 ;  /* 0x00000003ff0b7431 */ /* 0x000fc600000001ff */
[----:B------:R-:W-:-:S04]  /*0420*/  LOP3.LUT R7, R7, 0x3f800000, RZ, 0xfc, !PT ;  /* 0x3f80000007077812 */ /* 0x000fc800078efcff */
[----:B------:R-:W0:Y:S01]  /*0430*/  MUFU.RCP R8, R7 ;  /* 0x0000000700087308 */ /* 0x000e220000001000 */
[----:B------:R-:W-:Y:S01]  /*0440*/  SHF.L.U32 R12, R11, R6, RZ ;  /* 0x000000060b0c7219 */ /* 0x000fe200000006ff */
[----:B0-----:R-:W-:-:S04]  /*0450*/  FFMA R9, R7, R8, -1 ;  /* 0xbf80000007097423 */ /* 0x001fc80000000008 */
[----:B------:R-:W-:-:S04]  /*0460*/  FADD.FTZ R9, -R9, -RZ ;  /* 0x800000ff09097221 */ /* 0x000fc80000010100 */
[CCC-:B------:R-:W-:Y:S01]  /*0470*/  FFMA.RM R10, R8.reuse, R9.reuse, R8.reuse ;  /* 0x00000009080a7223 */ /* 0x1c0fe20000004008 */
[----:B------:R-:W-:-:S04]  /*0480*/  FFMA.RP R9, R8, R9, R8 ;  /* 0x0000000908097223 */ /* 0x000fc80000008008 */
[C---:B------:R-:W-:Y:S02]  /*0490*/  LOP3.LUT R8, R10.reuse, 0x7fffff, RZ, 0xc0, !PT ;  /* 0x007fffff0a087812 */ /* 0x040fe400078ec0ff */
[----:B------:R-:W-:Y:S02]  /*04a0*/  FSETP.NEU.FTZ.AND P0, PT, R10, R9, PT ;  /* 0x000000090a00720b */ /* 0x000fe40003f1d000 */
[----:B------:R-:W-:Y:S02]  /*04b0*/  LOP3.LUT R9, R8, 0x800000, RZ, 0xfc, !PT ;  /* 0x0080000008097812 */ /* 0x000fe400078efcff */
[----:B------:R-:W-:Y:S02]  /*04c0*/  SEL R8, RZ, 0xffffffff, !P0 ;  /* 0xffffffffff087807 */ /* 0x000fe40004000000 */
[----:B------:R-:W-:-:S03]  /*04d0*/  LOP3.LUT R7, R12, R9, RZ, 0xc0, !PT ;  /* 0x000000090c077212 */ /* 0x000fc600078ec0ff */
[----:B------:R-:W-:Y:S01]  /*04e0*/  IMAD.MOV R8, RZ, RZ, -R8 ;  /* 0x000000ffff087224 */ /* 0x000fe200078e0a08 */
[----:B------:R-:W-:-:S04]  /*04f0*/  SHF.R.U32.HI R7, RZ, R6, R7 ;  /* 0x00000006ff077219 */ /* 0x000fc80000011607 */
[----:B------:R-:W-:Y:S02]  /*0500*/  LOP3.LUT P1, RZ, R8, R6, R9, 0xf8, !PT ;  /* 0x0000000608ff7212 */ /* 0x000fe4000782f809 */
[C---:B------:R-:W-:Y:S02]  /*0510*/  LOP3.LUT P0, RZ, R7.reuse, 0x1, RZ, 0xc0, !PT ;  /* 0x0000000107ff7812 */ /* 0x040fe4000780c0ff */
[----:B------:R-:W-:-:S04]  /*0520*/  LOP3.LUT P2, RZ, R7, 0x2, RZ, 0xc0, !PT ;  /* 0x0000000207ff7812 */ /* 0x000fc8000784c0ff */
[----:B------:R-:W-:Y:S02]  /*0530*/  PLOP3.LUT P0, PT, P0, P1, P2, 0xe0, 0x0 ;  /* 0x000000000000781c */ /* 0x000fe40000703c20 */
[----:B------:R-:W-:Y:S02]  /*0540*/  LOP3.LUT P1, RZ, R0, 0x7fffff, RZ, 0xc0, !PT ;  /* 0x007fffff00ff7812 */ /* 0x000fe4000782c0ff */
[----:B------:R-:W-:-:S05]  /*0550*/  SEL R6, RZ, 0x1, !P0 ;  /* 0x00000001ff067807 */ /* 0x000fca0004000000 */
[----:B------:R-:W-:-:S05]  /*0560*/  IMAD.MOV R6, RZ, RZ, -R6 ;  /* 0x000000ffff067224 */ /* 0x000fca00078e0a06 */
[----:B------:R-:W-:Y:S02]  /*0570*/  ISETP.GE.AND P0, PT, R6, RZ, PT ;  /* 0x000000ff0600720c */ /* 0x000fe40003f06270 */
[----:B------:R-:W-:-:S04]  /*0580*/  IADD3 R6, PT, PT, R5, -0xfc, RZ ;  /* 0xffffff0405067810 */ /* 0x000fc80007ffe0ff */
[----:B------:R-:W-:-:S07]  /*0590*/  SHF.R.U32.HI R5, RZ, R6, R9 ;  /* 0x00000006ff057219 */ /* 0x000fce0000011609 */
[----:B------:R-:W-:-:S05]  /*05a0*/  @!P0 VIADD R5, R5, 0x1 ;  /* 0x0000000105058836 */ /* 0x000fca0000000000 */
[----:B------:R-:W-:-:S04]  /*05b0*/  @!P1 SHF.L.U32 R5, R5, 0x1, RZ ;  /* 0x0000000105059819 */ /* 0x000fc800000006ff */
[----:B------:R-:W-:Y:S01]  /*05c0*/  LOP3.LUT R5, R5, 0x80000000, R0, 0xf8, !PT ;  /* 0x8000000005057812 */ /* 0x000fe200078ef800 */
[----:B------:R-:W-:Y:S06]  /*05d0*/  BRA `(.L_x_4) ;  /* 0x0000000000047947 */ /* 0x000fec0003800000 */
.L_x_5:
[----:B------:R2:W3:Y:S02]  /*05e0*/  MUFU.RCP R5, R0 ;  /* 0x0000000000057308 */ /* 0x0004e40000001000 */
.L_x_4:
[----:B-1-3--:R-:W-:Y:S01]  /*05f0*/  IMAD.MOV.U32 R8, RZ, RZ, R5 ;  /* 0x000000ffff087224 */ /* 0x00afe200078e0005 */
[----:B------:R-:W-:-:S04]  /*0600*/  MOV R5, 0x0 ;  /* 0x0000000000057802 */ /* 0x000fc80000000f00 */
[----:B0-2---:R-:W-:Y:S05]  /*0610*/  RET.REL.NODEC R4 `(_Z20modulateAndNormalizeP6float2S0_i) ;  /* 0xfffffff804787950 */ /* 0x005fea0003c3ffff */
.L_x_6:
[----:B------:R-:W-:-:S00]  /*0620*/  BRA `(.L_x_6) ;  /* 0xfffffffc00fc7947 */ /* 0x000fc0000383ffff */
[----:B------:R-:W-:-:S00]  /*0630*/  NOP ;  /* 0x0000000000007918 */ /* 0x000fc00000000000 */
        /* <DEDUP_REMOVED lines=12> */
.L_x_9:


//--------------------- .text._Z7padDataP6float2iiiiiiii --------------------------
	.section	.text._Z7padDataP6float2iiiiiiii,"ax",@progbits
	.align	128
.text._Z7padDataP6float2iiiiiiii:
        .type           _Z7padDataP6float2iiiiiiii,@function
        .size           _Z7padDataP6float2iiiiiiii,(.L_x_11 - _Z7padDataP6float2iiiiiiii)
        .other          _Z7padDataP6float2iiiiiiii,@"STO_CUDA_ENTRY STV_DEFAULT"
_Z7padDataP6float2iiiiiiii:
[----:B------:R-:W-:Y:S01]  /*0000*/  LDC R1, c[0x0][0x37c] ;  /* 0x0000df00ff017b82 */ /* 0x000fe20000000800 */
[----:B------:R-:W0:Y:S01]  /*0010*/  S2R R5, SR_CTAID.X ;  /* 0x0000000000057919 */ /* 0x000e220000002500 */
[----:B------:R-:W1:Y:S01]  /*0020*/  LDCU UR4, c[0x0][0x360] ;  /* 0x00006c00ff0477ac */ /* 0x000e620008000800 */
[----:B------:R-:W2:Y:S01]  /*0030*/  S2R R0, SR_CTAID.Y ;  /* 0x0000000000007919 */ /* 0x000ea20000002600 */
[----:B------:R-:W3:Y:S01]  /*0040*/  LDCU UR5, c[0x0][0x364] ;  /* 0x00006c80ff0577ac */ /* 0x000ee20008000800 */
[----:B------:R-:W4:Y:S01]  /*0050*/  S2R R2, SR_TID.X ;  /* 0x0000000000027919 */ /* 0x000f220000002100 */
[----:B------:R-:W4:Y:S01]  /*0060*/  LDCU.64 UR8, c[0x0][0x388] ;  /* 0x00007100ff0877ac */ /* 0x000f220008000a00 */
[----:B------:R-:W4:Y:S01]  /*0070*/  S2R R3, SR_TID.Y ;  /* 0x0000000000037919 */ /* 0x000f220000002200 */
[----:B-1----:R-:W-:Y:S02]  /*0080*/  USGXT UR4, UR4, 0x18 ;  /* 0x000000180404789a */ /* 0x002fe40008000200 */
[----:B---3--:R-:W-:Y:S01]  /*0090*/  USGXT UR5, UR5, 0x18 ;  /* 0x000000180505789a */ /* 0x008fe20008000200 */
[----:B0-----:R-:W-:-:S02]  /*00a0*/  SGXT R5, R5, 0x18 ;  /* 0x000000180505781a */ /* 0x001fc40000000200 */
[----:B--2---:R-:W-:-:S03]  /*00b0*/  SGXT R0, R0, 0x18 ;  /* 0x000000180000781a */ /* 0x004fc60000000200 */
[----:B----4-:R-:W-:Y:S02]  /*00c0*/  IMAD R5, R5, UR4, R2 ;  /* 0x0000000405057c24 */ /* 0x010fe4000f8e0202 */
[----:B------:R-:W-:-:S03]  /*00d0*/  IMAD R0, R0, UR5, R3 ;  /* 0x0000000500007c24 */ /* 0x000fc6000f8e0203 */
[----:B------:R-:W-:-:S04]  /*00e0*/  ISETP.LT.AND P0, PT, R5, UR8, PT ;  /* 0x0000000805007c0c */ /* 0x000fc8000bf01270 */
[----:B------:R-:W-:-:S13]  /*00f0*/  ISETP.LT.AND P0, PT, R0, UR9, P0 ;  /* 0x0000000900007c0c */ /* 0x000fda0008701270 */
[----:B------:R-:W-:Y:S05]  /*0100*/  @!P0 EXIT ;  /* 0x000000000000894d */ /* 0x000fea0003800000 */
[----:B------:R-:W0:Y:S01]  /*0110*/  LDC.64 R8, c[0x0][0x390] ;  /* 0x0000e400ff087b82 */ /* 0x000e220000000a00 */
[----:B------:R-:W0:Y:S02]  /*0120*/  LDCU.64 UR4, c[0x0][0x3a0] ;  /* 0x00007400ff0477ac */ /* 0x000e240008000a00 */
[----:B0-----:R-:W-:Y:S01]  /*0130*/  VIADD R2, R8, UR4 ;  /* 0x0000000408027c36 */ /* 0x001fe20008000000 */
[----:B------:R-:W-:Y:S01]  /*0140*/  ISETP.GE.AND P0, PT, R5, R8, PT ;  /* 0x000000080500720c */ /* 0x000fe20003f06270 */
[----:B------:R-:W-:Y:S01]  /*0150*/  VIADD R7, R9, UR5 ;  /* 0x0000000509077c36 */ /* 0x000fe20008000000 */
[----:B------:R-:W-:Y:S01]  /*0160*/  ISETP.GE.AND P1, PT, R0, R9, PT ;  /* 0x000000090000720c */ /* 0x000fe20003f26270 */
[----:B------:R-:W0:Y:S01]  /*0170*/  LDCU UR4, c[0x0][0x3b0] ;  /* 0x00007600ff0477ac */ /* 0x000e220008000800 */
[----:B------:R-:W-:Y:S02]  /*0180*/  ISETP.GT.AND P0, PT, R2, R5, P0 ;  /* 0x000000050200720c */ /* 0x000fe40000704270 */
[----:B------:R-:W-:Y:S01]  /*0190*/  ISETP.GT.AND P1, PT, R7, R0, P1 ;  /* 0x000000000700720c */ /* 0x000fe20000f24270 */
[----:B------:R-:W-:Y:S01]  /*01a0*/  UMOV UR5, URZ ;  /* 0x000000ff00057c82 */ /* 0x000fe20008000000 */
[----:B------:R-:W-:-:S02]  /*01b0*/  ISETP.GE.AND P2, PT, R5, R8, PT ;  /* 0x000000080500720c */ /* 0x000fc40003f46270 */
[C---:B------:R-:W-:Y:S02]  /*01c0*/  ISETP.GE.AND P3, PT, R0.reuse, R9, PT ;  /* 0x000000090000720c */ /* 0x040fe40003f66270 */
[-C--:B------:R-:W-:Y:S02]  /*01d0*/  SEL R3, R5, R0.reuse, !P2 ;  /* 0x0000000005037207 */ /* 0x080fe40005000000 */
[-C--:B------:R-:W-:Y:S02]  /*01e0*/  SEL R4, R0, R0.reuse, !P3 ;  /* 0x0000000000047207 */ /* 0x080fe40005800000 */
[----:B------:R-:W-:Y:S01]  /*01f0*/  ISETP.GT.AND P2, PT, R2, R5, PT ;  /* 0x000000050200720c */ /* 0x000fe20003f44270 */
[----:B------:R-:W-:Y:S01]  /*0200*/  @P0 VIADD R3, R8, 0xffffffff ;  /* 0xffffffff08030836 */ /* 0x000fe20000000000 */
[----:B------:R-:W-:Y:S01]  /*0210*/  ISETP.GT.AND P3, PT, R7, R0, PT ;  /* 0x000000000700720c */ /* 0x000fe20003f64270 */
[----:B------:R-:W-:Y:S02]  /*0220*/  @P1 VIADD R4, R9, 0xffffffff ;  /* 0xffffffff09041836 */ /* 0x000fe40000000000 */
[----:B------:R-:W-:Y:S01]  /*0230*/  IMAD.MOV.U32 R8, RZ, RZ, -0x3e000000 ;  /* 0xc2000000ff087424 */ /* 0x000fe200078e00ff */
[----:B------:R-:W-:-:S02]  /*0240*/  SEL R3, R3, RZ, P2 ;  /* 0x000000ff03037207 */ /* 0x000fc40001000000 */
[----:B------:R-:W-:Y:S02]  /*0250*/  SEL R4, R4, RZ, P3 ;  /* 0x000000ff04047207 */ /* 0x000fe40001800000 */
[----:B------:R-:W-:Y:S02]  /*0260*/  I2FP.F32.S32 R3, R3 ;  /* 0x0000000300037245 */ /* 0x000fe40000201400 */
[----:B------:R-:W-:-:S03]  /*0270*/  I2FP.F32.S32 R4, R4 ;  /* 0x0000000400047245 */ /* 0x000fc60000201400 */
[----:B------:R-:W-:Y:S02]  /*0280*/  FADD R6, R3, 0.5 ;  /* 0x3f00000003067421 */ /* 0x000fe40000000000 */
[----:B------:R-:W-:-:S06]  /*0290*/  FADD R7, R4, 0.5 ;  /* 0x3f00000004077421 */ /* 0x000fcc0000000000 */
[----:B0-----:R0:W5:Y:S01]  /*02a0*/  TEX.LL RZ, R6, R6, R8, UR4, 2D, 0x3 ;  /* 0x28ff040806067f60 */ /* 0x00116200089e03ff */
[----:B------:R-:W1:Y:S01]  /*02b0*/  LDC.64 R2, c[0x0][0x380] ;  /* 0x0000e000ff027b82 */ /* 0x000e620000000a00 */
[----:B------:R-:W-:Y:S01]  /*02c0*/  USGXT UR6, UR8, 0x18 ;  /* 0x000000180806789a */ /* 0x000fe20008000200 */
[----:B------:R-:W-:-:S05]  /*02d0*/  SGXT R0, R0, 0x18 ;  /* 0x000000180000781a */ /* 0x000fca0000000200 */
[----:B------:R-:W-:Y:S01]  /*02e0*/  IMAD R5, R0, UR6, R5 ;  /* 0x0000000600057c24 */ /* 0x000fe2000f8e0205 */
[----:B0-----:R-:W0:Y:S03]  /*02f0*/  LDCU.64 UR4, c[0x0][0x358] ;  /* 0x00006b00ff0477ac */ /* 0x001e260008000a00 */
[----:B-1----:R-:W-:-:S05]  /*0300*/  IMAD.WIDE R2, R5, 0x8, R2 ;  /* 0x0000000805027825 */ /* 0x002fca00078e0202 */
[----:B0----5:R-:W-:Y:S01]  /*0310*/  STG.E.64 desc[UR4][R2.64], R6 ;  /* 0x0000000602007986 */ /* 0x021fe2000c101b04 */
[----:B------:R-:W-:Y:S05]  /*0320*/  EXIT ;  /* 0x000000000000794d */ /* 0x000fea0003800000 */
.L_x_7:
        /* <DEDUP_REMOVED lines=13> */
.L_x_11:


//--------------------- .text._Z9padKernelP6float2iiiiii --------------------------
	.section	.text._Z9padKernelP6float2iiiiii,"ax",@progbits
	.align	128
.text._Z9padKernelP6float2iiiiii:
        .type           _Z9padKernelP6float2iiiiii,@function
        .size           _Z9padKernelP6float2iiiiii,(.L_x_12 - _Z9padKernelP6float2iiiiii)
        .other          _Z9padKernelP6float2iiiiii,@"STO_CUDA_ENTRY STV_DEFAULT"
_Z9padKernelP6float2iiiiii:
[----:B------:R-:W-:Y:S01]  /*0000*/  LDC R1, c[0x0][0x37c] ;  /* 0x0000df00ff017b82 */ /* 0x000fe20000000800 */
[----:B------:R-:W0:Y:S01]  /*0010*/  S2R R2, SR_CTAID.Y ;  /* 0x0000000000027919 */ /* 0x000e220000002600 */
[----:B------:R-:W1:Y:S01]  /*0020*/  LDCU UR4, c[0x0][0x360] ;  /* 0x00006c00ff0477ac */ /* 0x000e620008000800 */
[----:B------:R-:W2:Y:S01]  /*0030*/  S2R R0, SR_CTAID.X ;  /* 0x0000000000007919 */ /* 0x000ea20000002500 */
[----:B------:R-:W3:Y:S01]  /*0040*/  LDCU UR5, c[0x0][0x364] ;  /* 0x00006c80ff0577ac */ /* 0x000ee20008000800 */
[----:B------:R-:W4:Y:S01]  /*0050*/  S2R R5, SR_TID.Y ;  /* 0x0000000000057919 */ /* 0x000f220000002200 */
[----:B------:R-:W4:Y:S01]  /*0060*/  LDCU.64 UR6, c[0x0][0x390] ;  /* 0x00007200ff0677ac */ /* 0x000f220008000a00 */
[----:B------:R-:W4:Y:S01]  /*0070*/  S2R R3, SR_TID.X ;  /* 0x0000000000037919 */ /* 0x000f220000002100 */
        /* <DEDUP_REMOVED lines=9> */
[----:B------:R-:W0:Y:S01]  /*0110*/  LDCU UR4, c[0x0][0x3b0] ;  /* 0x00007600ff0477ac */ /* 0x000e220008000800 */
[----:B------:R-:W-:Y:S01]  /*0120*/  I2FP.F32.S32 R3, R0 ;  /* 0x0000000000037245 */ /* 0x000fe20000201400 */
[----:B------:R-:W-:Y:S01]  /*0130*/  IMAD.MOV.U32 R7, RZ, RZ, -0x3e000000 ;  /* 0xc2000000ff077424 */ /* 0x000fe200078e00ff */
[----:B------:R-:W-:Y:S01]  /*0140*/  I2FP.F32.S32 R5, R2 ;  /* 0x0000000200057245 */ /* 0x000fe20000201400 */
[----:B------:R-:W-:Y:S02]  /*0150*/  UMOV UR5, URZ ;  /* 0x000000ff00057c82 */ /* 0x000fe40008000000 */
[----:B------:R-:W-:Y:S02]  /*0160*/  FADD R4, R3, 0.5 ;  /* 0x3f00000003047421 */ /* 0x000fe40000000000 */
[----:B------:R-:W-:-:S06]  /*0170*/  FADD R5, R5, 0.5 ;  /* 0x3f00000005057421 */ /* 0x000fcc0000000000 */
[----:B0-----:R0:W5:Y:S01]  /*0180*/  TEX.LL RZ, R4, R4, R7, UR4, 2D, 0x3 ;  /* 0x28ff040704047f60 */ /* 0x00116200089e03ff */
[----:B------:R-:W1:Y:S01]  /*0190*/  LDCU.64 UR8, c[0x0][0x388] ;  /* 0x00007100ff0877ac */ /* 0x000e620008000a00 */
[----:B0-----:R-:W0:Y:S01]  /*01a0*/  LDCU.64 UR4, c[0x0][0x398] ;  /* 0x00007300ff0477ac */ /* 0x001e220008000a00 */
[----:B-1----:R-:W-:Y:S01]  /*01b0*/  USGXT UR6, UR8, 0x18 ;  /* 0x000000180806789a */ /* 0x002fe20008000200 */
[----:B0-----:R-:W-:Y:S01]  /*01c0*/  VIADD R6, R2, -UR5 ;  /* 0x8000000502067c36 */ /* 0x001fe20008000000 */
[----:B------:R-:W-:Y:S01]  /*01d0*/  IADD3 R0, PT, PT, R0, -UR4, RZ ;  /* 0x8000000400007c10 */ /* 0x000fe2000fffe0ff */
[----:B------:R-:W0:Y:S01]  /*01e0*/  LDC.64 R2, c[0x0][0x380] ;  /* 0x0000e000ff027b82 */ /* 0x000e220000000a00 */
[----:B------:R-:W1:Y:S02]  /*01f0*/  LDCU.64 UR4, c[0x0][0x358] ;  /* 0x00006b00ff0477ac */ /* 0x000e640008000a00 */
[----:B------:R-:W-:Y:S02]  /*0200*/  ISETP.GE.AND P1, PT, R6, RZ, PT ;  /* 0x000000ff0600720c */ /* 0x000fe40003f26270 */
[----:B------:R-:W-:-:S11]  /*0210*/  ISETP.GE.AND P0, PT, R0, RZ, PT ;  /* 0x000000ff0000720c */ /* 0x000fd60003f06270 */
[----:B------:R-:W-:Y:S02]  /*0220*/  @!P1 VIADD R6, R6, UR9 ;  /* 0x0000000906069c36 */ /* 0x000fe40008000000 */
[----:B------:R-:W-:-:S03]  /*0230*/  @!P0 IADD3 R0, PT, PT, R0, UR8, RZ ;  /* 0x0000000800008c10 */ /* 0x000fc6000fffe0ff */
[----:B------:R-:W-:-:S05]  /*0240*/  SGXT R7, R6, 0x18 ;  /* 0x000000180607781a */ /* 0x000fca0000000200 */
[----:B------:R-:W-:-:S04]  /*0250*/  IMAD R7, R7, UR6, R0 ;  /* 0x0000000607077c24 */ /* 0x000fc8000f8e0200 */
[----:B0-----:R-:W-:-:S05]  /*0260*/  IMAD.WIDE R2, R7, 0x8, R2 ;  /* 0x0000000807027825 */ /* 0x001fca00078e0202 */
[----:B-1---5:R-:W-:Y:S01]  /*0270*/  STG.E.64 desc[UR4][R2.64], R4 ;  /* 0x0000000402007986 */ /* 0x022fe2000c101b04 */
[----:B------:R-:W-:Y:S05]  /*0280*/  EXIT ;  /* 0x000000000000794d */ /* 0x000fea0003800000 */
.L_x_8:
        /* <DEDUP_REMOVED lines=15> */
.L_x_12:


//--------------------- .nv.shared.reserved.0     --------------------------
	.section	.nv.shared.reserved.0,"aw",@nobits
	.weak		__nv_reservedSMEM_offset_0_alias
	.size		__nv_reservedSMEM_offset_0_alias, 0, 64
	.other		__nv_reservedSMEM_offset_0_alias,@"STO_CUDA_RESERVED_SHARED STV_DEFAULT"
__nv_reservedSMEM_offset_0_alias:
	.zero		0
	.zero		64


//--------------------- .nv.constant0._Z20modulateAndNormalizeP6float2S0_i --------------------------
	.section	.nv.constant0._Z20modulateAndNormalizeP6float2S0_i,"a",@progbits
	.sectionflags	@""
	.align	4
.nv.constant0._Z20modulateAndNormalizeP6float2S0_i:
	.zero		916


//--------------------- SYMBOLS --------------------------

	.type		.nv.reservedSmem.offset0,@object
	.size		.nv.reservedSmem.offset0,0x4
	.type		texKernel,@"STT_CUDA_TEXTURE"
	.type		texData,@"STT_CUDA_TEXTURE"
